//
// Generated by NVIDIA NVVM Compiler
//
// Compiler Build ID: CL-36424714
// Cuda compilation tools, release 13.0, V13.0.88
// Based on NVVM 20.0.0
//

.version 9.0
.target sm_100
.address_size 64

	// .globl	_Z16Histogram_kernalPKiPiii

.visible .entry _Z16Histogram_kernalPKiPiii(
	.param .u64 .ptr .align 1 _Z16Histogram_kernalPKiPiii_param_0,
	.param .u64 .ptr .align 1 _Z16Histogram_kernalPKiPiii_param_1,
	.param .u32 _Z16Histogram_kernalPKiPiii_param_2,
	.param .u32 _Z16Histogram_kernalPKiPiii_param_3
)
{
	.reg .pred 	%p<3>;
	.reg .b32 	%r<9>;
	.reg .b64 	%rd<9>;

	ld.param.u64 	%rd1, [_Z16Histogram_kernalPKiPiii_param_0];
	ld.param.u64 	%rd2, [_Z16Histogram_kernalPKiPiii_param_1];
	ld.param.u32 	%r4, [_Z16Histogram_kernalPKiPiii_param_2];
	ld.param.u32 	%r3, [_Z16Histogram_kernalPKiPiii_param_3];
	mov.u32 	%r5, %ctaid.x;
	mov.u32 	%r6, %ntid.x;
	mov.u32 	%r7, %tid.x;
	mad.lo.s32 	%r1, %r5, %r6, %r7;
	setp.ge.s32 	%p1, %r1, %r4;
	@%p1 bra 	$L__BB0_3;
	cvta.to.global.u64 	%rd3, %rd1;
	mul.wide.s32 	%rd4, %r1, 4;
	add.s64 	%rd5, %rd3, %rd4;
	ld.global.u32 	%r2, [%rd5];
	setp.ge.s32 	%p2, %r2, %r3;
	@%p2 bra 	$L__BB0_3;
	cvta.to.global.u64 	%rd6, %rd2;
	mul.wide.s32 	%rd7, %r2, 4;
	add.s64 	%rd8, %rd6, %rd7;
	atom.global.add.u32 	%r8, [%rd8], 1;
$L__BB0_3:
	ret;

}


// ===== COMPILED SASS (sm_100) =====

	.target	sm_100

	.elftype	@"ET_EXEC"


//--------------------- .note.nv.tkinfo           --------------------------
	.section	.note.nv.tkinfo,"",@"SHT_NOTE"
	.sectionflags	@"SHF_NOTE_NV_TKINFO"
	.tkinfo
        /*0018*/ 	.word	0x00000002
        /*0030*/ 	.string	""
        /*0030*/ 	.string	"ptxas"
        /*0030*/ 	.string	"Cuda compilation tools, release 13.0, V13.0.88"
        /*0030*/ 	.string	"Build cuda_13.0.r13.0/compiler.36424714_0"
        /*0030*/ 	.string	"-arch sm_100 -m 64 "



//--------------------- .note.nv.cuinfo           --------------------------
	.section	.note.nv.cuinfo,"",@"SHT_NOTE"
	.sectionflags	@"SHF_NOTE_NV_CUINFO"
        /*0018*/ 	.short	0x0002
        /*001a*/ 	.short	0x0064
        /*001c*/ 	.short	0x0082
	.zero		2


//--------------------- .nv.info                  --------------------------
	.section	.nv.info,"",@"SHT_CUDA_INFO"
	.align	4


	//----- nvinfo : EIATTR_REGCOUNT
	.align		4
        /*0000*/ 	.byte	0x04, 0x2f
        /*0002*/ 	.short	(.L_1 - .L_0)
	.align		4
.L_0:
        /*0004*/ 	.word	index@(_Z16Histogram_kernalPKiPiii)
        /*0008*/ 	.word	0x0000000a


	//----- nvinfo : EIATTR_FRAME_SIZE
	.align		4
.L_1:
        /*000c*/ 	.byte	0x04, 0x11
        /*000e*/ 	.short	(.L_3 - .L_2)
	.align		4
.L_2:
        /*0010*/ 	.word	index@(_Z16Histogram_kernalPKiPiii)
        /*0014*/ 	.word	0x00000000


	//----- nvinfo : EIATTR_MIN_STACK_SIZE
	.align		4
.L_3:
        /*0018*/ 	.byte	0x04, 0x12
        /*001a*/ 	.short	(.L_5 - .L_4)
	.align		4
.L_4:
        /*001c*/ 	.word	index@(_Z16Histogram_kernalPKiPiii)
        /*0020*/ 	.word	0x00000000
.L_5:


//--------------------- .nv.compat                --------------------------
	.section	.nv.compat,"",@"SHT_CUDA_COMPAT_INFO"
	.align	4
        /*0000*/ 	.byte	0x02, 0x09, 0x00, 0x00, 0x02, 0x02, 0x01, 0x00, 0x02, 0x05, 0x05, 0x00, 0x03, 0x07, 0x01, 0x01
        /*0010*/ 	.byte	0x02, 0x03, 0x00, 0x00, 0x02, 0x06, 0x01, 0x00, 0x04, 0x0b, 0x08, 0x00, 0x09, 0x00, 0x00, 0x00
        /*0020*/ 	.byte	0x00, 0x00, 0x00, 0x00


//--------------------- .nv.info._Z16Histogram_kernalPKiPiii --------------------------
	.section	.nv.info._Z16Histogram_kernalPKiPiii,"",@"SHT_CUDA_INFO"
	.sectionflags	@""
	.align	4


	//----- nvinfo : EIATTR_CUDA_API_VERSION
	.align		4
        /*0000*/ 	.byte	0x04, 0x37
        /*0002*/ 	.short	(.L_7 - .L_6)
.L_6:
        /*0004*/ 	.word	0x00000082


	//----- nvinfo : EIATTR_KPARAM_INFO
	.align		4
.L_7:
        /*0008*/ 	.byte	0x04, 0x17
        /*000a*/ 	.short	(.L_9 - .L_8)
.L_8:
        /*000c*/ 	.word	0x00000000
        /*0010*/ 	.short	0x0003
        /*0012*/ 	.short	0x0014
        /*0014*/ 	.byte	0x00, 0xf0, 0x11, 0x00


	//----- nvinfo : EIATTR_KPARAM_INFO
	.align		4
.L_9:
        /*0018*/ 	.byte	0x04, 0x17
        /*001a*/ 	.short	(.L_11 - .L_10)
.L_10:
        /*001c*/ 	.word	0x00000000
        /*0020*/ 	.short	0x0002
        /*0022*/ 	.short	0x0010
        /*0024*/ 	.byte	0x00, 0xf0, 0x11, 0x00


	//----- nvinfo : EIATTR_KPARAM_INFO
	.align		4
.L_11:
        /*0028*/ 	.byte	0x04, 0x17
        /*002a*/ 	.short	(.L_13 - .L_12)
.L_12:
        /*002c*/ 	.word	0x00000000
        /*0030*/ 	.short	0x0001
        /*0032*/ 	.short	0x0008
        /*0034*/ 	.byte	0x00, 0xf5, 0x21, 0x00


	//----- nvinfo : EIATTR_KPARAM_INFO
	.align		4
.L_13:
        /*0038*/ 	.byte	0x04, 0x17
        /*003a*/ 	.short	(.L_15 - .L_14)
.L_14:
        /*003c*/ 	.word	0x00000000
        /*0040*/ 	.short	0x0000
        /*0042*/ 	.short	0x0000
        /*0044*/ 	.byte	0x00, 0xf5, 0x21, 0x00


	//----- nvinfo : EIATTR_SPARSE_MMA_MASK
	.align		4
.L_15:
        /*0048*/ 	.byte	0x03, 0x50
        /*004a*/ 	.short	0x0000


	//----- nvinfo : EIATTR_MAXREG_COUNT
	.align		4
        /*004c*/ 	.byte	0x03, 0x1b
        /*004e*/ 	.short	0x00ff


	//----- nvinfo : EIATTR_MERCURY_ISA_VERSION
	.align		4
        /*0050*/ 	.byte	0x03, 0x5f
        /*0052*/ 	.short	0x0101


	//----- nvinfo : EIATTR_VRC_CTA_INIT_COUNT
	.align		4
        /*0054*/ 	.byte	0x02, 0x4a
	.zero		1
	.zero		1


	//----- nvinfo : EIATTR_EXIT_INSTR_OFFSETS
	.align		4
        /*0058*/ 	.byte	0x04, 0x1c
        /*005a*/ 	.short	(.L_17 - .L_16)


	//   ....[0]....
.L_16:
        /*005c*/ 	.word	0x00000070


	//   ....[1]....
        /*0060*/ 	.word	0x000000e0


	//   ....[2]....
        /*0064*/ 	.word	0x00000130


	//----- nvinfo : EIATTR_CBANK_PARAM_SIZE
	.align		4
.L_17:
        /*0068*/ 	.byte	0x03, 0x19
        /*006a*/ 	.short	0x0018


	//----- nvinfo : EIATTR_PARAM_CBANK
	.align		4
        /*006c*/ 	.byte	0x04, 0x0a
        /*006e*/ 	.short	(.L_19 - .L_18)
	.align		4
.L_18:
        /*0070*/ 	.word	index@(.nv.constant0._Z16Histogram_kernalPKiPiii)
        /*0074*/ 	.short	0x0380
        /*0076*/ 	.short	0x0018


	//----- nvinfo : EIATTR_SW_WAR
	.align		4
.L_19:
        /*0078*/ 	.byte	0x04, 0x36
        /*007a*/ 	.short	(.L_21 - .L_20)
.L_20:
        /*007c*/ 	.word	0x00000008
.L_21:


//--------------------- .nv.callgraph             --------------------------
	.section	.nv.callgraph,"",@"SHT_CUDA_CALLGRAPH"
	.align	4
	.sectionentsize	8
	.align		4
        /*0000*/ 	.word	0x00000000
	.align		4
        /*0004*/ 	.word	0xffffffff
	.align		4
        /*0008*/ 	.word	0x00000000
	.align		4
        /*000c*/ 	.word	0xfffffffe
	.align		4
        /*0010*/ 	.word	0x00000000
	.align		4
        /*0014*/ 	.word	0xfffffffd
	.align		4
        /*0018*/ 	.word	0x00000000
	.align		4
        /*001c*/ 	.word	0xfffffffc


//--------------------- .text._Z16Histogram_kernalPKiPiii --------------------------
	.section	.text._Z16Histogram_kernalPKiPiii,"ax",@progbits
	.align	128
        .global         _Z16Histogram_kernalPKiPiii
        .type           _Z16Histogram_kernalPKiPiii,@function
        .size           _Z16Histogram_kernalPKiPiii,(.L_x_1 - _Z16Histogram_kernalPKiPiii)
        .other          _Z16Histogram_kernalPKiPiii,@"STO_CUDA_ENTRY STV_DEFAULT"
_Z16Histogram_kernalPKiPiii:
.text._Z16Histogram_kernalPKiPiii:
[----:B------:R-:W-:Y:S01]  /*0000*/  LDC R1, c[0x0][0x37c] ;  /* 0x0000df00ff017b82 */ /* 0x000fe20000000800 */
[----:B------:R-:W0:Y:S07]  /*0010*/  S2R R0, SR_TID.X ;  /* 0x0000000000007919 */ /* 0x000e2e0000002100 */
[----:B------:R-:W0:Y:S01]  /*0020*/  S2UR UR4, SR_CTAID.X ;  /* 0x00000000000479c3 */ /* 0x000e220000002500 */
[----:B------:R-:W1:Y:S07]  /*0030*/  LDCU UR5, c[0x0][0x390] ;  /* 0x00007200ff0577ac */ /* 0x000e6e0008000800 */
[----:B------:R-:W0:Y:S02]  /*0040*/  LDC R5, c[0x0][0x360] ;  /* 0x0000d800ff057b82 */ /* 0x000e240000000800 */
[----:B0-----:R-:W-:-:S05]  /*0050*/  IMAD R5, R5, UR4, R0 ;  /* 0x0000000405057c24 */ /* 0x001fca000f8e0200 */
[----:B-1----:R-:W-:-:S13]  /*0060*/  ISETP.GE.AND P0, PT, R5, UR5, PT ;  /* 0x0000000505007c0c */ /* 0x002fda000bf06270 */
[----:B------:R-:W-:Y:S05]  /*0070*/  @P0 EXIT ;  /* 0x000000000000094d */ /* 0x000fea0003800000 */
[----:B------:R-:W0:Y:S01]  /*0080*/  LDC.64 R2, c[0x0][0x380] ;  /* 0x0000e000ff027b82 */ /* 0x000e220000000a00 */
[----:B------:R-:W1:Y:S01]  /*0090*/  LDCU.64 UR4, c[0x0][0x358] ;  /* 0x00006b00ff0477ac */ /* 0x000e620008000a00 */
[----:B------:R-:W2:Y:S01]  /*00a0*/  LDCU UR6, c[0x0][0x394] ;  /* 0x00007280ff0677ac */ /* 0x000ea20008000800 */
[----:B0-----:R-:W-:-:S05]  /*00b0*/  IMAD.WIDE R2, R5, 0x4, R2 ;  /* 0x0000000405027825 */ /* 0x001fca00078e0202 */
[----:B-1----:R-:W2:Y:S02]  /*00c0*/  LDG.E R5, desc[UR4][R2.64] ;  /* 0x0000000402057981 */ /* 0x002ea4000c1e1900 */
[----:B--2---:R-:W-:-:S13]  /*00d0*/  ISETP.GE.AND P0, PT, R5, UR6, PT ;  /* 0x0000000605007c0c */ /* 0x004fda000bf06270 */
[----:B------:R-:W-:Y:S05]  /*00e0*/  @P0 EXIT ;  /* 0x000000000000094d */ /* 0x000fea0003800000 */
[----:B------:R-:W0:Y:S01]  /*00f0*/  LDC.64 R2, c[0x0][0x388] ;  /* 0x0000e200ff027b82 */ /* 0x000e220000000a00 */
[----:B------:R-:W-:Y:S02]  /*0100*/  HFMA2 R7, -RZ, RZ, 0, 5.9604644775390625e-08 ;  /* 0x00000001ff077431 */ /* 0x000fe400000001ff */
[----:B0-----:R-:W-:-:S05]  /*0110*/  IMAD.WIDE R2, R5, 0x4, R2 ;  /* 0x0000000405027825 */ /* 0x001fca00078e0202 */
[----:B------:R-:W-:Y:S01]  /*0120*/  REDG.E.ADD.STRONG.GPU desc[UR4][R2.64], R7 ;  /* 0x000000070200798e */ /* 0x000fe2000c12e104 */
[----:B------:R-:W-:Y:S05]  /*0130*/  EXIT ;  /* 0x000000000000794d */ /* 0x000fea0003800000 */
.L_x_0:
[----:B------:R-:W-:-:S00]  /*0140*/  BRA `(.L_x_0) ;  /* 0xfffffffc00fc7947 */ /* 0x000fc0000383ffff */
[----:B------:R-:W-:-:S00]  /*0150*/  NOP ;  /* 0x0000000000007918 */ /* 0x000fc00000000000 */
        /* <DEDUP_REMOVED lines=10> */
.L_x_1:


//--------------------- .nv.shared.reserved.0     --------------------------
	.section	.nv.shared.reserved.0,"aw",@nobits
	.weak		__nv_reservedSMEM_offset_0_alias
	.size		__nv_reservedSMEM_offset_0_alias, 0, 64
	.other		__nv_reservedSMEM_offset_0_alias,@"STO_CUDA_RESERVED_SHARED STV_DEFAULT"
__nv_reservedSMEM_offset_0_alias:
	.zero		0
	.zero		64


//--------------------- .nv.constant0._Z16Histogram_kernalPKiPiii --------------------------
	.section	.nv.constant0._Z16Histogram_kernalPKiPiii,"a",@progbits
	.sectionflags	@""
	.align	4
.nv.constant0._Z16Histogram_kernalPKiPiii:
	.zero		920


//--------------------- SYMBOLS --------------------------

	.type		.nv.reservedSmem.offset0,@object
	.size		.nv.reservedSmem.offset0,0x4
